	.headerflags	@"EF_CUDA_TEXMODE_UNIFIED EF_CUDA_64BIT_ADDRESS EF_CUDA_ACCELERATORS EF_CUDA_SM90 EF_CUDA_VIRTUAL_SM(EF_CUDA_SM90)"
	.elftype	@"ET_EXEC"


//--------------------- .nv.info                  --------------------------
	.section	.nv.info,"",@"SHT_CUDA_INFO"
	.align	4


	//----- nvinfo : EIATTR_REGCOUNT
	.align		4
        /*0000*/ 	.byte	0x04, 0x2f
        /*0002*/ 	.short	(.L_3 - .L_2)
	.align		4
.L_2:
        /*0004*/ 	.word	index@(triton_poi_fused__native_batch_norm_legit_no_training_convolution_elu_0)
        /*0008*/ 	.word	0x00000016


	//----- nvinfo : EIATTR_MIN_STACK_SIZE
	.align		4
.L_3:
        /*000c*/ 	.byte	0x04, 0x12
        /*000e*/ 	.short	(.L_5 - .L_4)
	.align		4
.L_4:
        /*0010*/ 	.word	index@(triton_poi_fused__native_batch_norm_legit_no_training_convolution_elu_0)
        /*0014*/ 	.word	0x00000000


	//----- nvinfo : EIATTR_FRAME_SIZE
	.align		4
.L_5:
        /*0018*/ 	.byte	0x04, 0x11
        /*001a*/ 	.short	(.L_7 - .L_6)
	.align		4
.L_6:
        /*001c*/ 	.word	index@(triton_poi_fused__native_batch_norm_legit_no_training_convolution_elu_0)
        /*0020*/ 	.word	0x00000000


	//----- nvinfo : EIATTR_MIN_STACK_SIZE
	.align		4
.L_7:
        /*0024*/ 	.byte	0x04, 0x12
        /*0026*/ 	.short	(.L_9 - .L_8)
	.align		4
.L_8:
        /*0028*/ 	.word	index@(triton_poi_fused__native_batch_norm_legit_no_training_convolution_elu_0)
        /*002c*/ 	.word	0x00000000
.L_9:


//--------------------- .nv.info.triton_poi_fused__native_batch_norm_legit_no_training_convolution_elu_0 --------------------------
	.section	.nv.info.triton_poi_fused__native_batch_norm_legit_no_training_convolution_elu_0,"",@"SHT_CUDA_INFO"
	.sectionflags	@""
	.align	4


	//----- nvinfo : EIATTR_CUDA_API_VERSION
	.align		4
        /*0000*/ 	.byte	0x04, 0x37
        /*0002*/ 	.short	(.L_11 - .L_10)
.L_10:
        /*0004*/ 	.word	0x0000007c


	//----- nvinfo : EIATTR_KPARAM_INFO
	.align		4
.L_11:
        /*0008*/ 	.byte	0x04, 0x17
        /*000a*/ 	.short	(.L_13 - .L_12)
.L_12:
        /*000c*/ 	.word	0x00000000
        /*0010*/ 	.short	0x0007
        /*0012*/ 	.short	0x0038
        /*0014*/ 	.byte	0x00, 0xf0, 0x11, 0x00


	//----- nvinfo : EIATTR_KPARAM_INFO
	.align		4
.L_13:
        /*0018*/ 	.byte	0x04, 0x17
        /*001a*/ 	.short	(.L_15 - .L_14)
.L_14:
        /*001c*/ 	.word	0x00000000
        /*0020*/ 	.short	0x0006
        /*0022*/ 	.short	0x0030
        /*0024*/ 	.byte	0x00, 0xf4, 0x21, 0x00


	//----- nvinfo : EIATTR_KPARAM_INFO
	.align		4
.L_15:
        /*0028*/ 	.byte	0x04, 0x17
        /*002a*/ 	.short	(.L_17 - .L_16)
.L_16:
        /*002c*/ 	.word	0x00000000
        /*0030*/ 	.short	0x0005
        /*0032*/ 	.short	0x0028
        /*0034*/ 	.byte	0x00, 0xf4, 0x21, 0x00


	//----- nvinfo : EIATTR_KPARAM_INFO
	.align		4
.L_17:
        /*0038*/ 	.byte	0x04, 0x17
        /*003a*/ 	.short	(.L_19 - .L_18)
.L_18:
        /*003c*/ 	.word	0x00000000
        /*0040*/ 	.short	0x0004
        /*0042*/ 	.short	0x0020
        /*0044*/ 	.byte	0x00, 0xf4, 0x21, 0x00


	//----- nvinfo : EIATTR_KPARAM_INFO
	.align		4
.L_19:
        /*0048*/ 	.byte	0x04, 0x17
        /*004a*/ 	.short	(.L_21 - .L_20)
.L_20:
        /*004c*/ 	.word	0x00000000
        /*0050*/ 	.short	0x0003
        /*0052*/ 	.short	0x0018
        /*0054*/ 	.byte	0x00, 0xf4, 0x21, 0x00


	//----- nvinfo : EIATTR_KPARAM_INFO
	.align		4
.L_21:
        /*0058*/ 	.byte	0x04, 0x17
        /*005a*/ 	.short	(.L_23 - .L_22)
.L_22:
        /*005c*/ 	.word	0x00000000
        /*0060*/ 	.short	0x0002
        /*0062*/ 	.short	0x0010
        /*0064*/ 	.byte	0x00, 0xf4, 0x21, 0x00


	//----- nvinfo : EIATTR_KPARAM_INFO
	.align		4
.L_23:
        /*0068*/ 	.byte	0x04, 0x17
        /*006a*/ 	.short	(.L_25 - .L_24)
.L_24:
        /*006c*/ 	.word	0x00000000
        /*0070*/ 	.short	0x0001
        /*0072*/ 	.short	0x0008
        /*0074*/ 	.byte	0x00, 0xf4, 0x21, 0x00


	//----- nvinfo : EIATTR_KPARAM_INFO
	.align		4
.L_25:
        /*0078*/ 	.byte	0x04, 0x17
        /*007a*/ 	.short	(.L_27 - .L_26)
.L_26:
        /*007c*/ 	.word	0x00000000
        /*0080*/ 	.short	0x0000
        /*0082*/ 	.short	0x0000
        /*0084*/ 	.byte	0x00, 0xf4, 0x21, 0x00


	//----- nvinfo : EIATTR_SPARSE_MMA_MASK
	.align		4
.L_27:
        /*0088*/ 	.byte	0x03, 0x50
        /*008a*/ 	.short	0x0000


	//----- nvinfo : EIATTR_MAXREG_COUNT
	.align		4
        /*008c*/ 	.byte	0x03, 0x1b
        /*008e*/ 	.short	0x00ff


	//----- nvinfo : EIATTR_EXIT_INSTR_OFFSETS
	.align		4
        /*0090*/ 	.byte	0x04, 0x1c
        /*0092*/ 	.short	(.L_29 - .L_28)


	//   ....[0]....
.L_28:
        /*0094*/ 	.word	0x00000510


	//   ....[1]....
        /*0098*/ 	.word	0x00000530


	//----- nvinfo : EIATTR_REQNTID
	.align		4
.L_29:
        /*009c*/ 	.byte	0x04, 0x10
        /*009e*/ 	.short	(.L_31 - .L_30)
.L_30:
        /*00a0*/ 	.word	0x00000080
        /*00a4*/ 	.word	0x00000001
        /*00a8*/ 	.word	0x00000001


	//----- nvinfo : EIATTR_CBANK_PARAM_SIZE
	.align		4
.L_31:
        /*00ac*/ 	.byte	0x03, 0x19
        /*00ae*/ 	.short	0x003c


	//----- nvinfo : EIATTR_PARAM_CBANK
	.align		4
        /*00b0*/ 	.byte	0x04, 0x0a
        /*00b2*/ 	.short	(.L_33 - .L_32)
	.align		4
.L_32:
        /*00b4*/ 	.word	index@(.nv.constant0.triton_poi_fused__native_batch_norm_legit_no_training_convolution_elu_0)
        /*00b8*/ 	.short	0x0210
        /*00ba*/ 	.short	0x003c


	//----- nvinfo : EIATTR_SW_WAR
	.align		4
.L_33:
        /*00bc*/ 	.byte	0x04, 0x36
        /*00be*/ 	.short	(.L_35 - .L_34)
.L_34:
        /*00c0*/ 	.word	0x00000008
.L_35:


//--------------------- .nv.callgraph             --------------------------
	.section	.nv.callgraph,"",@"SHT_CUDA_CALLGRAPH"
	.align	4
	.sectionentsize	8
	.align		4
        /*0000*/ 	.word	0x00000000
	.align		4
        /*0004*/ 	.word	0xffffffff
	.align		4
        /*0008*/ 	.word	0x00000000
	.align		4
        /*000c*/ 	.word	0xfffffffe
	.align		4
        /*0010*/ 	.word	0x00000000
	.align		4
        /*0014*/ 	.word	0xfffffffd
	.align		4
        /*0018*/ 	.word	0x00000000
	.align		4
        /*001c*/ 	.word	0xfffffffc


//--------------------- .nv.constant4             --------------------------
	.section	.nv.constant4,"a",@progbits
	.align	8
	.align		8
.nv.constant4:
        /*0000*/ 	.dword	_$_str
	.align		8
        /*0008*/ 	.dword	_$_str_$_2


//--------------------- .text.triton_poi_fused__native_batch_norm_legit_no_training_convolution_elu_0 --------------------------
	.section	.text.triton_poi_fused__native_batch_norm_legit_no_training_convolution_elu_0,"ax",@progbits
	.align	128
        .global         triton_poi_fused__native_batch_norm_legit_no_training_convolution_elu_0
        .type           triton_poi_fused__native_batch_norm_legit_no_training_convolution_elu_0,@function
        .size           triton_poi_fused__native_batch_norm_legit_no_training_convolution_elu_0,(.L_x_1 - triton_poi_fused__native_batch_norm_legit_no_training_convolution_elu_0)
        .other          triton_poi_fused__native_batch_norm_legit_no_training_convolution_elu_0,@"STO_CUDA_ENTRY STV_DEFAULT"
triton_poi_fused__native_batch_norm_legit_no_training_convolution_elu_0:
.text.triton_poi_fused__native_batch_norm_legit_no_training_convolution_elu_0:
[----:B------:R-:W0:Y:S01]  /*0000*/  LDC R1, c[0x0][0x28] ;  /* 0x00000a00ff017b82 */ /* 0x000e220000000800 */
[----:B------:R-:W1:Y:S07]  /*0010*/  S2R R0, SR_TID.X ;  /* 0x0000000000007919 */ /* 0x000e6e0000002100 */
[----:B------:R-:W2:Y:S01]  /*0020*/  LDC.64 R12, c[0x0][0x230] ;  /* 0x00008c00ff0c7b82 */ /* 0x000ea20000000a00 */
[----:B------:R-:W-:Y:S01]  /*0030*/  CS2R R4, SRZ ;  /* 0x0000000000047805 */ /* 0x000fe2000001ff00 */
[----:B------:R-:W-:Y:S01]  /*0040*/  ULDC.64 UR4, c[0x0][0x208] ;  /* 0x0000820000047ab9 */ /* 0x000fe20000000a00 */
[----:B------:R-:W3:Y:S05]  /*0050*/  S2R R3, SR_CTAID.X ;  /* 0x0000000000037919 */ /* 0x000eea0000002500 */
[----:B------:R-:W4:Y:S08]  /*0060*/  LDC.64 R10, c[0x0][0x220] ;  /* 0x00008800ff0a7b82 */ /* 0x000f300000000a00 */
[----:B------:R-:W5:Y:S08]  /*0070*/  LDC.64 R14, c[0x0][0x228] ;  /* 0x00008a00ff0e7b82 */ /* 0x000f700000000a00 */
[----:B------:R-:W5:Y:S01]  /*0080*/  LDC.64 R16, c[0x0][0x238] ;  /* 0x00008e00ff107b82 */ /* 0x000f620000000a00 */
[----:B-1----:R-:W-:-:S07]  /*0090*/  LOP3.LUT R0, R0, 0x7f, RZ, 0xc0, !PT ;  /* 0x0000007f00007812 */ /* 0x002fce00078ec0ff */
[----:B------:R-:W1:Y:S01]  /*00a0*/  LDC.64 R6, c[0x0][0x240] ;  /* 0x00009000ff067b82 */ /* 0x000e620000000a00 */
[----:B---3--:R-:W-:Y:S02]  /*00b0*/  SHF.R.S32.HI R2, RZ, 0x18, R3 ;  /* 0x00000018ff027819 */ /* 0x008fe40000011403 */
[----:B------:R-:W-:Y:S02]  /*00c0*/  LEA R0, R3, R0, 0x7 ;  /* 0x0000000003007211 */ /* 0x000fe400078e38ff */
[----:B------:R-:W-:Y:S02]  /*00d0*/  SGXT R3, R2, 0x1 ;  /* 0x000000010203781a */ /* 0x000fe40000000200 */
[----:B------:R-:W-:Y:S02]  /*00e0*/  ISETP.GE.AND P0, PT, R0, 0x400, PT ;  /* 0x000004000000780c */ /* 0x000fe40003f06270 */
[----:B------:R-:W-:-:S04]  /*00f0*/  LEA.HI R3, R3, R0, RZ, 0x6 ;  /* 0x0000000003037211 */ /* 0x000fc800078f30ff */
[----:B------:R-:W-:-:S04]  /*0100*/  SHF.R.S32.HI R3, RZ, 0x6, R3 ;  /* 0x00000006ff037819 */ /* 0x000fc80000011403 */
[----:B------:R-:W-:-:S04]  /*0110*/  LEA.HI R2, R3, R3, RZ, 0x2 ;  /* 0x0000000303027211 */ /* 0x000fc800078f10ff */
[----:B------:R-:W-:-:S04]  /*0120*/  LOP3.LUT R2, R2, 0xfffffffc, RZ, 0xc0, !PT ;  /* 0xfffffffc02027812 */ /* 0x000fc800078ec0ff */
[----:B------:R-:W-:Y:S02]  /*0130*/  IADD3 R19, R3, -R2, RZ ;  /* 0x8000000203137210 */ /* 0x000fe40007ffe0ff */
[----:B------:R-:W3:Y:S03]  /*0140*/  LDC.64 R2, c[0x0][0x210] ;  /* 0x00008400ff027b82 */ /* 0x000ee60000000a00 */
[----:B--2---:R-:W-:-:S05]  /*0150*/  IMAD.WIDE R12, R19, 0x4, R12 ;  /* 0x00000004130c7825 */ /* 0x004fca00078e020c */
[----:B------:R5:W2:Y:S01]  /*0160*/  @!P0 LDG.E.EL R4, desc[UR4][R12.64] ;  /* 0x000000040c048981 */ /* 0x000aa2000c2e1900 */
[----:B------:R-:W-:Y:S01]  /*0170*/  CS2R R8, SRZ ;  /* 0x0000000000087805 */ /* 0x000fe2000001ff00 */
[----:B----4-:R-:W-:-:S05]  /*0180*/  IMAD.WIDE R10, R19, 0x4, R10 ;  /* 0x00000004130a7825 */ /* 0x010fca00078e020a */
[----:B------:R4:W2:Y:S01]  /*0190*/  @!P0 LDG.E.EL R5, desc[UR4][R10.64] ;  /* 0x000000040a058981 */ /* 0x0008a2000c2e1900 */
[----:B-----5:R-:W-:-:S04]  /*01a0*/  IMAD.WIDE R12, R19, 0x4, R14 ;  /* 0x00000004130c7825 */ /* 0x020fc800078e020e */
[----:B---3--:R-:W-:Y:S01]  /*01b0*/  IMAD.WIDE R2, R0, 0x4, R2 ;  /* 0x0000000400027825 */ /* 0x008fe200078e0202 */
[----:B------:R-:W3:Y:S04]  /*01c0*/  @!P0 LDG.E.EL R9, desc[UR4][R12.64] ;  /* 0x000000040c098981 */ /* 0x000ee8000c2e1900 */
[----:B------:R-:W5:Y:S01]  /*01d0*/  @!P0 LDG.E R8, desc[UR4][R2.64] ;  /* 0x0000000402088981 */ /* 0x000f62000c1e1900 */
[----:B0-----:R-:W-:Y:S01]  /*01e0*/  IMAD.WIDE R14, R19, 0x4, R16 ;  /* 0x00000004130e7825 */ /* 0x001fe200078e0210 */
[----:B------:R-:W-:-:S03]  /*01f0*/  CS2R R16, SRZ ;  /* 0x0000000000107805 */ /* 0x000fc6000001ff00 */
[----:B-1----:R-:W-:-:S03]  /*0200*/  IMAD.WIDE R6, R19, 0x4, R6 ;  /* 0x0000000413067825 */ /* 0x002fc600078e0206 */
[----:B------:R-:W3:Y:S04]  /*0210*/  @!P0 LDG.E.EL R16, desc[UR4][R14.64] ;  /* 0x000000040e108981 */ /* 0x000ee8000c2e1900 */
[----:B------:R0:W3:Y:S01]  /*0220*/  @!P0 LDG.E.EL R17, desc[UR4][R6.64] ;  /* 0x0000000406118981 */ /* 0x0000e2000c2e1900 */
[----:B----4-:R-:W-:Y:S01]  /*0230*/  HFMA2.MMA R11, -RZ, RZ, 1.625, 0 ;  /* 0x3e800000ff0b7435 */ /* 0x010fe200000001ff */
[----:B--2---:R-:W-:-:S04]  /*0240*/  FADD R4, R4, 9.9999997473787516356e-06 ;  /* 0x3727c5ac04047421 */ /* 0x004fc80000000000 */
[----:B------:R-:W1:Y:S02]  /*0250*/  MUFU.SQRT R18, R4 ;  /* 0x0000000400127308 */ /* 0x000e640000002000 */
[C---:B-1----:R-:W-:Y:S02]  /*0260*/  FSETP.GT.AND P1, PT, R18.reuse, 8.50705917302346158658e+37, PT ;  /* 0x7e8000001200780b */ /* 0x042fe40003f24000 */
[----:B------:R-:W-:-:S11]  /*0270*/  FSETP.GEU.AND P2, PT, R18, 1.175494350822287508e-38, PT ;  /* 0x008000001200780b */ /* 0x000fd60003f4e000 */
[----:B------:R-:W-:-:S04]  /*0280*/  @P1 FMUL R18, R18, 0.25 ;  /* 0x3e80000012121820 */ /* 0x000fc80000400000 */
[----:B------:R-:W-:-:S06]  /*0290*/  @!P2 FMUL R18, R18, 16777216 ;  /* 0x4b8000001212a820 */ /* 0x000fcc0000400000 */
[----:B------:R-:W0:Y:S01]  /*02a0*/  MUFU.RCP R18, R18 ;  /* 0x0000001200127308 */ /* 0x000e220000001000 */
[----:B------:R-:W-:Y:S01]  /*02b0*/  FSEL R11, R11, 1, P1 ;  /* 0x3f8000000b0b7808 */ /* 0x000fe20000800000 */
[----:B-----5:R-:W-:-:S04]  /*02c0*/  FADD R5, R5, R8 ;  /* 0x0000000805057221 */ /* 0x020fc80000000000 */
[----:B------:R-:W-:Y:S01]  /*02d0*/  @!P2 FMUL R11, R11, 16777216 ;  /* 0x4b8000000b0ba820 */ /* 0x000fe20000400000 */
[----:B---3--:R-:W-:-:S03]  /*02e0*/  FADD R9, R5, -R9 ;  /* 0x8000000905097221 */ /* 0x008fc60000000000 */
[----:B0-----:R-:W-:-:S04]  /*02f0*/  FMUL R6, R18, R11 ;  /* 0x0000000b12067220 */ /* 0x001fc80000400000 */
[----:B------:R-:W-:-:S04]  /*0300*/  FMUL R6, R9, R6 ;  /* 0x0000000609067220 */ /* 0x000fc80000400000 */
[----:B------:R-:W-:-:S04]  /*0310*/  FFMA R16, R6, R16, R17 ;  /* 0x0000001006107223 */ /* 0x000fc80000000011 */
[----:B------:R-:W-:-:S06]  /*0320*/  FMUL R4, R16, 1.4426950216293334961 ;  /* 0x3fb8aa3b10047820 */ /* 0x000fcc0000400000 */
[----:B------:R-:W0:Y:S01]  /*0330*/  FRND R4, R4 ;  /* 0x0000000400047307 */ /* 0x000e220000201000 */
[----:B------:R-:W-:-:S05]  /*0340*/  FADD.FTZ R6, |R16|, -RZ ;  /* 0x800000ff10067221 */ /* 0x000fca0000010200 */
[----:B------:R-:W-:-:S04]  /*0350*/  FSETP.GEU.AND P1, PT, R6, 0.40999999642372131348, PT ;  /* 0x3ed1eb850600780b */ /* 0x000fc80003f2e000 */
[----:B0-----:R-:W-:Y:S02]  /*0360*/  FSEL R7, R4, RZ, P1 ;  /* 0x000000ff04077208 */ /* 0x001fe40000800000 */
[----:B------:R-:W-:-:S03]  /*0370*/  MOV R9, 0x3ab5ebe6 ;  /* 0x3ab5ebe600097802 */ /* 0x000fc60000000f00 */
[C---:B------:R-:W-:Y:S01]  /*0380*/  FFMA.FTZ R6, -R7.reuse, 0.693145751953125, R16 ;  /* 0x3f31720007067823 */ /* 0x040fe20000010110 */
[----:B------:R-:W-:-:S03]  /*0390*/  FSETP.NEU.AND P2, PT, R7, 128, PT ;  /* 0x430000000700780b */ /* 0x000fc60003f4d000 */
[C---:B------:R-:W-:Y:S01]  /*03a0*/  FFMA.FTZ R6, -R7.reuse, 1.428606765330187045e-06, R6 ;  /* 0x35bfbe8e07067823 */ /* 0x040fe20000010106 */
[----:B------:R-:W-:-:S03]  /*03b0*/  FSEL R8, R7, 127, P2 ;  /* 0x42fe000007087808 */ /* 0x000fc60001000000 */
[----:B------:R-:W-:-:S04]  /*03c0*/  FFMA.FTZ R7, R6, R9, 0.0083824126049876213074 ;  /* 0x3c09566306077423 */ /* 0x000fc80000010009 */
[C---:B------:R-:W-:Y:S01]  /*03d0*/  FFMA.FTZ R7, R6.reuse, R7, 0.041667830199003219604 ;  /* 0x3d2aabe306077423 */ /* 0x040fe20000010007 */
[----:B------:R-:W0:Y:S03]  /*03e0*/  MUFU.EX2 R9, R8 ;  /* 0x0000000800097308 */ /* 0x000e260000000800 */
[----:B------:R-:W-:-:S04]  /*03f0*/  FFMA.FTZ R7, R6, R7, 0.16666397452354431152 ;  /* 0x3e2aa9f606077423 */ /* 0x000fc80000010007 */
[----:B------:R-:W-:-:S04]  /*0400*/  FFMA.FTZ R7, R6, R7, 0.49999994039535522461 ;  /* 0x3efffffe06077423 */ /* 0x000fc80000010007 */
[----:B------:R-:W-:-:S04]  /*0410*/  FMUL R7, R6, R7 ;  /* 0x0000000706077220 */ /* 0x000fc80000400000 */
[----:B------:R-:W-:Y:S01]  /*0420*/  FFMA.FTZ R4, R6, R7, R6 ;  /* 0x0000000706047223 */ /* 0x000fe20000010006 */
[C---:B0-----:R-:W-:Y:S01]  /*0430*/  FADD R10, R9.reuse, -1 ;  /* 0xbf800000090a7421 */ /* 0x041fe20000000000 */
[----:B------:R-:W0:Y:S01]  /*0440*/  LDC.64 R6, c[0x0][0x218] ;  /* 0x00008600ff067b82 */ /* 0x000e220000000a00 */
[----:B------:R-:W-:Y:S02]  /*0450*/  FSETP.NEU.AND P1, PT, R16, RZ, PT ;  /* 0x000000ff1000720b */ /* 0x000fe40003f2d000 */
[----:B------:R-:W-:-:S04]  /*0460*/  FFMA.FTZ R4, R9, R4, R10 ;  /* 0x0000000409047223 */ /* 0x000fc8000001000a */
[----:B------:R-:W-:Y:S01]  /*0470*/  @!P2 FADD R4, R4, R4 ;  /* 0x000000040404a221 */ /* 0x000fe20000000000 */
[C---:B------:R-:W-:Y:S02]  /*0480*/  FSETP.GT.AND P2, PT, R8.reuse, 128, PT ;  /* 0x430000000800780b */ /* 0x040fe40003f44000 */
[----:B------:R-:W-:Y:S02]  /*0490*/  FSETP.GEU.AND P3, PT, R8, -25, PT ;  /* 0xc1c800000800780b */ /* 0x000fe40003f6e000 */
[----:B------:R-:W-:Y:S01]  /*04a0*/  FSEL R4, R4, +INF , !P2 ;  /* 0x7f80000004047808 */ /* 0x000fe20005000000 */
[----:B------:R1:W-:Y:S03]  /*04b0*/  @!P0 STG.E desc[UR4][R2.64], R5 ;  /* 0x0000000502008986 */ /* 0x0003e6000c101904 */
[----:B------:R-:W-:Y:S01]  /*04c0*/  FSEL R9, R4, -1, P3 ;  /* 0xbf80000004097808 */ /* 0x000fe20001800000 */
[C---:B------:R-:W-:Y:S01]  /*04d0*/  @!P1 FADD R9, R16.reuse, R16 ;  /* 0x0000001010099221 */ /* 0x040fe20000000000 */
[----:B------:R-:W-:-:S04]  /*04e0*/  FSETP.GT.AND P1, PT, R16, RZ, PT ;  /* 0x000000ff1000720b */ /* 0x000fc80003f24000 */
[----:B------:R-:W-:Y:S01]  /*04f0*/  FSEL R9, R16, R9, P1 ;  /* 0x0000000910097208 */ /* 0x000fe20000800000 */
[----:B0-----:R-:W-:Y:S01]  /*0500*/  IMAD.WIDE R6, R0, 0x4, R6 ;  /* 0x0000000400067825 */ /* 0x001fe200078e0206 */
[----:B-1----:R-:W-:Y:S07]  /*0510*/  @P0 EXIT ;  /* 0x000000000000094d */ /* 0x002fee0003800000 */
[----:B------:R-:W-:Y:S01]  /*0520*/  STG.E desc[UR4][R6.64], R9 ;  /* 0x0000000906007986 */ /* 0x000fe2000c101904 */
[----:B------:R-:W-:Y:S05]  /*0530*/  EXIT ;  /* 0x000000000000794d */ /* 0x000fea0003800000 */
.L_x_0:
[----:B------:R-:W-:-:S00]  /*0540*/  BRA `(.L_x_0) ;  /* 0xfffffffc00fc7947 */ /* 0x000fc0000383ffff */
[----:B------:R-:W-:-:S00]  /*0550*/  NOP ;  /* 0x0000000000007918 */ /* 0x000fc00000000000 */
        /* <DEDUP_REMOVED lines=10> */
.L_x_1:


//--------------------- .nv.global.init           --------------------------
	.section	.nv.global.init,"aw",@progbits
.nv.global.init:
	.type		_$_str,@object
	.size		_$_str,(_$_str_$_2 - _$_str)
_$_str:
        /*0000*/ 	.byte	0x5f, 0x5f, 0x43, 0x55, 0x44, 0x41, 0x5f, 0x46, 0x54, 0x5a, 0x00
	.type		_$_str_$_2,@object
	.size		_$_str_$_2,(.L_1 - _$_str_$_2)
_$_str_$_2:
        /*000b*/ 	.byte	0x5f, 0x5f, 0x43, 0x55, 0x44, 0x41, 0x5f, 0x50, 0x52, 0x45, 0x43, 0x5f, 0x53, 0x51, 0x52, 0x54
        /*001b*/ 	.byte	0x00
.L_1:


//--------------------- .nv.constant0.triton_poi_fused__native_batch_norm_legit_no_training_convolution_elu_0 --------------------------
	.section	.nv.constant0.triton_poi_fused__native_batch_norm_legit_no_training_convolution_elu_0,"a",@progbits
	.sectionflags	@""
	.align	4
.nv.constant0.triton_poi_fused__native_batch_norm_legit_no_training_convolution_elu_0:
	.zero		588
